//
// Generated by NVIDIA NVVM Compiler
//
// Compiler Build ID: CL-36424714
// Cuda compilation tools, release 13.0, V13.0.88
// Based on NVVM 20.0.0
//

.version 9.0
.target sm_100
.address_size 64

	// .globl	main_kernel

.visible .entry main_kernel(
	.param .u64 .ptr .align 1 main_kernel_param_0,
	.param .u64 .ptr .align 1 main_kernel_param_1,
	.param .u64 .ptr .align 1 main_kernel_param_2
)
.maxntid 16
{
	.reg .pred 	%p<5>;
	.reg .b32 	%r<37>;
	.reg .b32 	%f<33>;
	.reg .b64 	%rd<27>;

	ld.param.u64 	%rd4, [main_kernel_param_0];
	ld.param.u64 	%rd5, [main_kernel_param_1];
	ld.param.u64 	%rd6, [main_kernel_param_2];
	cvta.to.global.u64 	%rd1, %rd5;
	cvta.to.global.u64 	%rd2, %rd4;
	cvta.to.global.u64 	%rd3, %rd6;
	mov.u32 	%r12, %ctaid.x;
	shl.b32 	%r13, %r12, 19;
	mov.u32 	%r14, %tid.x;
	shl.b32 	%r15, %r14, 17;
	add.s32 	%r1, %r13, %r15;
	mov.u32 	%r16, %ctaid.y;
	shl.b32 	%r17, %r16, 7;
	mov.u32 	%r18, %tid.y;
	shl.b32 	%r19, %r18, 5;
	add.s32 	%r2, %r19, %r17;
	mov.b32 	%r34, 0;
$L__BB0_1:
	shl.b32 	%r21, %r34, 12;
	add.s32 	%r4, %r1, %r21;
	mov.b32 	%r35, 0;
$L__BB0_2:
	add.s32 	%r6, %r2, %r35;
	mov.b32 	%r36, 0;
$L__BB0_3:
	setp.eq.s32 	%p1, %r36, 0;
	selp.f32 	%f6, 0f00000000, %f32, %p1;
	add.s32 	%r23, %r4, %r36;
	mul.wide.u32 	%rd7, %r23, 4;
	add.s64 	%rd8, %rd2, %rd7;
	ld.global.nc.f32 	%f7, [%rd8];
	shl.b32 	%r24, %r36, 12;
	add.s32 	%r25, %r6, %r24;
	mul.wide.u32 	%rd9, %r25, 4;
	add.s64 	%rd10, %rd1, %rd9;
	ld.global.nc.f32 	%f8, [%rd10];
	fma.rn.f32 	%f9, %f7, %f8, %f6;
	ld.global.nc.f32 	%f10, [%rd8+4];
	add.s32 	%r26, %r25, 4096;
	mul.wide.u32 	%rd11, %r26, 4;
	add.s64 	%rd12, %rd1, %rd11;
	ld.global.nc.f32 	%f11, [%rd12];
	fma.rn.f32 	%f12, %f10, %f11, %f9;
	ld.global.nc.f32 	%f13, [%rd8+8];
	add.s32 	%r27, %r25, 8192;
	mul.wide.u32 	%rd13, %r27, 4;
	add.s64 	%rd14, %rd1, %rd13;
	ld.global.nc.f32 	%f14, [%rd14];
	fma.rn.f32 	%f15, %f13, %f14, %f12;
	ld.global.nc.f32 	%f16, [%rd8+12];
	add.s32 	%r28, %r25, 12288;
	mul.wide.u32 	%rd15, %r28, 4;
	add.s64 	%rd16, %rd1, %rd15;
	ld.global.nc.f32 	%f17, [%rd16];
	fma.rn.f32 	%f18, %f16, %f17, %f15;
	ld.global.nc.f32 	%f19, [%rd8+16];
	add.s32 	%r29, %r25, 16384;
	mul.wide.u32 	%rd17, %r29, 4;
	add.s64 	%rd18, %rd1, %rd17;
	ld.global.nc.f32 	%f20, [%rd18];
	fma.rn.f32 	%f21, %f19, %f20, %f18;
	ld.global.nc.f32 	%f22, [%rd8+20];
	add.s32 	%r30, %r25, 20480;
	mul.wide.u32 	%rd19, %r30, 4;
	add.s64 	%rd20, %rd1, %rd19;
	ld.global.nc.f32 	%f23, [%rd20];
	fma.rn.f32 	%f24, %f22, %f23, %f21;
	ld.global.nc.f32 	%f25, [%rd8+24];
	add.s32 	%r31, %r25, 24576;
	mul.wide.u32 	%rd21, %r31, 4;
	add.s64 	%rd22, %rd1, %rd21;
	ld.global.nc.f32 	%f26, [%rd22];
	fma.rn.f32 	%f27, %f25, %f26, %f24;
	ld.global.nc.f32 	%f28, [%rd8+28];
	add.s32 	%r32, %r25, 28672;
	mul.wide.u32 	%rd23, %r32, 4;
	add.s64 	%rd24, %rd1, %rd23;
	ld.global.nc.f32 	%f29, [%rd24];
	fma.rn.f32 	%f32, %f28, %f29, %f27;
	add.s32 	%r36, %r36, 8;
	setp.ne.s32 	%p2, %r36, 4096;
	@%p2 bra 	$L__BB0_3;
	add.s32 	%r33, %r6, %r4;
	mul.wide.s32 	%rd25, %r33, 4;
	add.s64 	%rd26, %rd3, %rd25;
	st.global.f32 	[%rd26], %f32;
	add.s32 	%r35, %r35, 1;
	setp.ne.s32 	%p3, %r35, 32;
	@%p3 bra 	$L__BB0_2;
	add.s32 	%r34, %r34, 1;
	setp.ne.s32 	%p4, %r34, 32;
	@%p4 bra 	$L__BB0_1;
	ret;

}


// ===== COMPILED SASS (sm_100) =====

	.target	sm_100

	.elftype	@"ET_EXEC"


//--------------------- .note.nv.tkinfo           --------------------------
	.section	.note.nv.tkinfo,"",@"SHT_NOTE"
	.sectionflags	@"SHF_NOTE_NV_TKINFO"
	.tkinfo
        /*0018*/ 	.word	0x00000002
        /*0030*/ 	.string	""
        /*0030*/ 	.string	"ptxas"
        /*0030*/ 	.string	"Cuda compilation tools, release 13.0, V13.0.88"
        /*0030*/ 	.string	"Build cuda_13.0.r13.0/compiler.36424714_0"
        /*0030*/ 	.string	"-arch sm_100 -m 64 "



//--------------------- .note.nv.cuinfo           --------------------------
	.section	.note.nv.cuinfo,"",@"SHT_NOTE"
	.sectionflags	@"SHF_NOTE_NV_CUINFO"
        /*0018*/ 	.short	0x0002
        /*001a*/ 	.short	0x0064
        /*001c*/ 	.short	0x0082
	.zero		2


//--------------------- .nv.info                  --------------------------
	.section	.nv.info,"",@"SHT_CUDA_INFO"
	.align	4


	//----- nvinfo : EIATTR_REGCOUNT
	.align		4
        /*0000*/ 	.byte	0x04, 0x2f
        /*0002*/ 	.short	(.L_1 - .L_0)
	.align		4
.L_0:
        /*0004*/ 	.word	index@(main_kernel)
        /*0008*/ 	.word	0x00000040


	//----- nvinfo : EIATTR_FRAME_SIZE
	.align		4
.L_1:
        /*000c*/ 	.byte	0x04, 0x11
        /*000e*/ 	.short	(.L_3 - .L_2)
	.align		4
.L_2:
        /*0010*/ 	.word	index@(main_kernel)
        /*0014*/ 	.word	0x00000000


	//----- nvinfo : EIATTR_MIN_STACK_SIZE
	.align		4
.L_3:
        /*0018*/ 	.byte	0x04, 0x12
        /*001a*/ 	.short	(.L_5 - .L_4)
	.align		4
.L_4:
        /*001c*/ 	.word	index@(main_kernel)
        /*0020*/ 	.word	0x00000000
.L_5:


//--------------------- .nv.compat                --------------------------
	.section	.nv.compat,"",@"SHT_CUDA_COMPAT_INFO"
	.align	4
        /*0000*/ 	.byte	0x02, 0x09, 0x00, 0x00, 0x02, 0x02, 0x01, 0x00, 0x02, 0x05, 0x05, 0x00, 0x03, 0x07, 0x01, 0x01
        /*0010*/ 	.byte	0x02, 0x03, 0x00, 0x00, 0x02, 0x06, 0x01, 0x00, 0x04, 0x0b, 0x08, 0x00, 0x09, 0x00, 0x00, 0x00
        /*0020*/ 	.byte	0x00, 0x00, 0x00, 0x00


//--------------------- .nv.info.main_kernel      --------------------------
	.section	.nv.info.main_kernel,"",@"SHT_CUDA_INFO"
	.sectionflags	@""
	.align	4


	//----- nvinfo : EIATTR_CUDA_API_VERSION
	.align		4
        /*0000*/ 	.byte	0x04, 0x37
        /*0002*/ 	.short	(.L_7 - .L_6)
.L_6:
        /*0004*/ 	.word	0x00000082


	//----- nvinfo : EIATTR_KPARAM_INFO
	.align		4
.L_7:
        /*0008*/ 	.byte	0x04, 0x17
        /*000a*/ 	.short	(.L_9 - .L_8)
.L_8:
        /*000c*/ 	.word	0x00000000
        /*0010*/ 	.short	0x0002
        /*0012*/ 	.short	0x0010
        /*0014*/ 	.byte	0x00, 0xf5, 0x21, 0x00


	//----- nvinfo : EIATTR_KPARAM_INFO
	.align		4
.L_9:
        /*0018*/ 	.byte	0x04, 0x17
        /*001a*/ 	.short	(.L_11 - .L_10)
.L_10:
        /*001c*/ 	.word	0x00000000
        /*0020*/ 	.short	0x0001
        /*0022*/ 	.short	0x0008
        /*0024*/ 	.byte	0x00, 0xf5, 0x21, 0x00


	//----- nvinfo : EIATTR_KPARAM_INFO
	.align		4
.L_11:
        /*0028*/ 	.byte	0x04, 0x17
        /*002a*/ 	.short	(.L_13 - .L_12)
.L_12:
        /*002c*/ 	.word	0x00000000
        /*0030*/ 	.short	0x0000
        /*0032*/ 	.short	0x0000
        /*0034*/ 	.byte	0x00, 0xf5, 0x21, 0x00


	//----- nvinfo : EIATTR_SPARSE_MMA_MASK
	.align		4
.L_13:
        /*0038*/ 	.byte	0x03, 0x50
        /*003a*/ 	.short	0x0000


	//----- nvinfo : EIATTR_MAXREG_COUNT
	.align		4
        /*003c*/ 	.byte	0x03, 0x1b
        /*003e*/ 	.short	0x00ff


	//----- nvinfo : EIATTR_MERCURY_ISA_VERSION
	.align		4
        /*0040*/ 	.byte	0x03, 0x5f
        /*0042*/ 	.short	0x0101


	//----- nvinfo : EIATTR_VRC_CTA_INIT_COUNT
	.align		4
        /*0044*/ 	.byte	0x02, 0x4a
	.zero		1
	.zero		1


	//----- nvinfo : EIATTR_EXIT_INSTR_OFFSETS
	.align		4
        /*0048*/ 	.byte	0x04, 0x1c
        /*004a*/ 	.short	(.L_15 - .L_14)


	//   ....[0]....
.L_14:
        /*004c*/ 	.word	0x00000d00


	//----- nvinfo : EIATTR_MAX_THREADS
	.align		4
.L_15:
        /*0050*/ 	.byte	0x04, 0x05
        /*0052*/ 	.short	(.L_17 - .L_16)
.L_16:
        /*0054*/ 	.word	0x00000010
        /*0058*/ 	.word	0x00000001
        /*005c*/ 	.word	0x00000001


	//----- nvinfo : EIATTR_CBANK_PARAM_SIZE
	.align		4
.L_17:
        /*0060*/ 	.byte	0x03, 0x19
        /*0062*/ 	.short	0x0018


	//----- nvinfo : EIATTR_PARAM_CBANK
	.align		4
        /*0064*/ 	.byte	0x04, 0x0a
        /*0066*/ 	.short	(.L_19 - .L_18)
	.align		4
.L_18:
        /*0068*/ 	.word	index@(.nv.constant0.main_kernel)
        /*006c*/ 	.short	0x0380
        /*006e*/ 	.short	0x0018


	//----- nvinfo : EIATTR_SW_WAR
	.align		4
.L_19:
        /*0070*/ 	.byte	0x04, 0x36
        /*0072*/ 	.short	(.L_21 - .L_20)
.L_20:
        /*0074*/ 	.word	0x00000008
.L_21:


//--------------------- .nv.callgraph             --------------------------
	.section	.nv.callgraph,"",@"SHT_CUDA_CALLGRAPH"
	.align	4
	.sectionentsize	8
	.align		4
        /*0000*/ 	.word	0x00000000
	.align		4
        /*0004*/ 	.word	0xffffffff
	.align		4
        /*0008*/ 	.word	0x00000000
	.align		4
        /*000c*/ 	.word	0xfffffffe
	.align		4
        /*0010*/ 	.word	0x00000000
	.align		4
        /*0014*/ 	.word	0xfffffffd
	.align		4
        /*0018*/ 	.word	0x00000000
	.align		4
        /*001c*/ 	.word	0xfffffffc


//--------------------- .text.main_kernel         --------------------------
	.section	.text.main_kernel,"ax",@progbits
	.align	128
        .global         main_kernel
        .type           main_kernel,@function
        .size           main_kernel,(.L_x_4 - main_kernel)
        .other          main_kernel,@"STO_CUDA_ENTRY STV_DEFAULT"
main_kernel:
.text.main_kernel:
[----:B------:R-:W-:Y:S01]  /*0000*/  LDC R1, c[0x0][0x37c] ;  /* 0x0000df00ff017b82 */ /* 0x000fe20000000800 */
[----:B------:R-:W0:Y:S01]  /*0010*/  S2R R0, SR_CTAID.X ;  /* 0x0000000000007919 */ /* 0x000e220000002500 */
[----:B------:R-:W1:Y:S01]  /*0020*/  LDCU.64 UR6, c[0x0][0x358] ;  /* 0x00006b00ff0677ac */ /* 0x000e620008000a00 */
[----:B------:R-:W0:Y:S01]  /*0030*/  S2R R3, SR_TID.X ;  /* 0x0000000000037919 */ /* 0x000e220000002100 */
[----:B------:R-:W-:Y:S01]  /*0040*/  UMOV UR4, URZ ;  /* 0x000000ff00047c82 */ /* 0x000fe20008000000 */
[----:B------:R-:W2:Y:S01]  /*0050*/  S2R R2, SR_CTAID.Y ;  /* 0x0000000000027919 */ /* 0x000ea20000002600 */
[----:B------:R-:W2:Y:S01]  /*0060*/  S2R R5, SR_TID.Y ;  /* 0x0000000000057919 */ /* 0x000ea20000002200 */
[----:B0-----:R-:W-:Y:S02]  /*0070*/  LEA R0, R0, R3, 0x2 ;  /* 0x0000000300007211 */ /* 0x001fe400078e10ff */
[----:B-12---:R-:W-:-:S07]  /*0080*/  LEA R2, R2, R5, 0x2 ;  /* 0x0000000502027211 */ /* 0x006fce00078e10ff */
.L_x_2:
[----:B------:R-:W-:Y:S01]  /*0090*/  LEA R3, R0, UR4, 0x5 ;  /* 0x0000000400037c11 */ /* 0x000fe2000f8e28ff */
[----:B------:R-:W-:Y:S01]  /*00a0*/  UIADD3 UR4, UPT, UPT, UR4, 0x1, URZ ;  /* 0x0000000104047890 */ /* 0x000fe2000fffe0ff */
[----:B------:R-:W-:Y:S02]  /*00b0*/  UMOV UR5, URZ ;  /* 0x000000ff00057c82 */ /* 0x000fe40008000000 */
[----:B------:R-:W-:Y:S01]  /*00c0*/  SHF.L.U32 R3, R3, 0xc, RZ ;  /* 0x0000000c03037819 */ /* 0x000fe200000006ff */
[----:B0-----:R-:W-:-:S11]  /*00d0*/  UISETP.NE.AND UP0, UPT, UR4, 0x20, UPT ;  /* 0x000000200400788c */ /* 0x001fd6000bf05270 */
.L_x_1:
[----:B0-----:R-:W-:Y:S01]  /*00e0*/  LEA R4, R2, UR5, 0x5 ;  /* 0x0000000502047c11 */ /* 0x001fe2000f8e28ff */
[----:B------:R-:W-:Y:S01]  /*00f0*/  HFMA2 R5, -RZ, RZ, 0, 0 ;  /* 0x00000000ff057431 */ /* 0x000fe200000001ff */
[----:B------:R-:W-:-:S04]  /*0100*/  UIADD3 UR5, UPT, UPT, UR5, 0x1, URZ ;  /* 0x0000000105057890 */ /* 0x000fc8000fffe0ff */
[----:B------:R-:W-:-:S11]  /*0110*/  UISETP.NE.AND UP1, UPT, UR5, 0x20, UPT ;  /* 0x000000200500788c */ /* 0x000fd6000bf25270 */
.L_x_0:
[----:B------:R-:W0:Y:S01]  /*0120*/  LDC.64 R28, c[0x0][0x388] ;  /* 0x0000e200ff1c7b82 */ /* 0x000e220000000a00 */
[----:B------:R-:W-:Y:S02]  /*0130*/  LEA R41, R5, R4, 0xc ;  /* 0x0000000405297211 */ /* 0x000fe400078e60ff */
[----:B------:R-:W-:Y:S02]  /*0140*/  IADD3 R15, PT, PT, R3, R5, RZ ;  /* 0x00000005030f7210 */ /* 0x000fe40007ffe0ff */
[----:B------:R-:W-:-:S03]  /*0150*/  IADD3 R7, PT, PT, R41, 0x1000, RZ ;  /* 0x0000100029077810 */ /* 0x000fc60007ffe0ff */
[----:B------:R-:W1:Y:S01]  /*0160*/  LDC.64 R30, c[0x0][0x380] ;  /* 0x0000e000ff1e7b82 */ /* 0x000e620000000a00 */
[C---:B------:R-:W-:Y:S02]  /*0170*/  IADD3 R9, PT, PT, R41.reuse, 0x2000, RZ ;  /* 0x0000200029097810 */ /* 0x040fe40007ffe0ff */
[C---:B------:R-:W-:Y:S01]  /*0180*/  IADD3 R27, PT, PT, R41.reuse, 0x3000, RZ ;  /* 0x00003000291b7810 */ /* 0x040fe20007ffe0ff */
[----:B0-----:R-:W-:-:S04]  /*0190*/  IMAD.WIDE.U32 R42, R41, 0x4, R28 ;  /* 0x00000004292a7825 */ /* 0x001fc800078e001c */
[----:B------:R-:W-:Y:S02]  /*01a0*/  IMAD.WIDE.U32 R6, R7, 0x4, R28 ;  /* 0x0000000407067825 */ /* 0x000fe400078e001c */
[----:B------:R-:W2:Y:S02]  /*01b0*/  LDG.E.CONSTANT R42, desc[UR6][R42.64] ;  /* 0x000000062a2a7981 */ /* 0x000ea4000c1e9900 */
[----:B-1----:R-:W-:Y:S02]  /*01c0*/  IMAD.WIDE.U32 R14, R15, 0x4, R30 ;  /* 0x000000040f0e7825 */ /* 0x002fe400078e001e */
[----:B------:R0:W3:Y:S04]  /*01d0*/  LDG.E.CONSTANT R36, desc[UR6][R6.64] ;  /* 0x0000000606247981 */ /* 0x0000e8000c1e9900 */
[----:B------:R-:W2:Y:S01]  /*01e0*/  LDG.E.CONSTANT R61, desc[UR6][R14.64] ;  /* 0x000000060e3d7981 */ /* 0x000ea2000c1e9900 */
[----:B------:R-:W-:Y:S01]  /*01f0*/  IMAD.WIDE.U32 R8, R9, 0x4, R28 ;  /* 0x0000000409087825 */ /* 0x000fe200078e001c */
[----:B------:R-:W-:-:S02]  /*0200*/  IADD3 R25, PT, PT, R41, 0x4000, RZ ;  /* 0x0000400029197810 */ /* 0x000fc40007ffe0ff */
[----:B------:R-:W3:Y:S01]  /*0210*/  LDG.E.CONSTANT R59, desc[UR6][R14.64+0x4] ;  /* 0x000004060e3b7981 */ /* 0x000ee2000c1e9900 */
[----:B------:R-:W-:-:S03]  /*0220*/  IMAD.WIDE.U32 R26, R27, 0x4, R28 ;  /* 0x000000041b1a7825 */ /* 0x000fc600078e001c */
[----:B------:R-:W4:Y:S01]  /*0230*/  LDG.E.CONSTANT R34, desc[UR6][R8.64] ;  /* 0x0000000608227981 */ /* 0x000f22000c1e9900 */
[----:B------:R-:W-:-:S03]  /*0240*/  IMAD.WIDE.U32 R24, R25, 0x4, R28 ;  /* 0x0000000419187825 */ /* 0x000fc600078e001c */
[----:B------:R-:W4:Y:S01]  /*0250*/  LDG.E.CONSTANT R19, desc[UR6][R14.64+0x8] ;  /* 0x000008060e137981 */ /* 0x000f22000c1e9900 */
[----:B------:R-:W-:-:S03]  /*0260*/  IADD3 R11, PT, PT, R41, 0x5000, RZ ;  /* 0x00005000290b7810 */ /* 0x000fc60007ffe0ff */
[----:B------:R-:W5:Y:S04]  /*0270*/  LDG.E.CONSTANT R26, desc[UR6][R26.64] ;  /* 0x000000061a1a7981 */ /* 0x000f68000c1e9900 */
[----:B------:R-:W5:Y:S01]  /*0280*/  LDG.E.CONSTANT R37, desc[UR6][R14.64+0xc] ;  /* 0x00000c060e257981 */ /* 0x000f62000c1e9900 */
[----:B------:R-:W-:-:S03]  /*0290*/  IADD3 R13, PT, PT, R41, 0x6000, RZ ;  /* 0x00006000290d7810 */ /* 0x000fc60007ffe0ff */
[----:B------:R-:W5:Y:S01]  /*02a0*/  LDG.E.CONSTANT R24, desc[UR6][R24.64] ;  /* 0x0000000618187981 */ /* 0x000f62000c1e9900 */
[----:B0-----:R-:W-:-:S03]  /*02b0*/  IMAD.WIDE.U32 R6, R11, 0x4, R28 ;  /* 0x000000040b067825 */ /* 0x001fc600078e001c */
[----:B------:R-:W5:Y:S01]  /*02c0*/  LDG.E.CONSTANT R35, desc[UR6][R14.64+0x10] ;  /* 0x000010060e237981 */ /* 0x000f62000c1e9900 */
[----:B------:R-:W-:Y:S01]  /*02d0*/  IADD3 R23, PT, PT, R41, 0x7000, RZ ;  /* 0x0000700029177810 */ /* 0x000fe20007ffe0ff */
[--C-:B------:R-:W-:Y:S02]  /*02e0*/  IMAD.WIDE.U32 R10, R13, 0x4, R28.reuse ;  /* 0x000000040d0a7825 */ /* 0x100fe400078e001c */
[----:B------:R0:W5:Y:S04]  /*02f0*/  LDG.E.CONSTANT R13, desc[UR6][R6.64] ;  /* 0x00000006060d7981 */ /* 0x000168000c1e9900 */
[----:B------:R-:W5:Y:S01]  /*0300*/  LDG.E.CONSTANT R56, desc[UR6][R14.64+0x14] ;  /* 0x000014060e387981 */ /* 0x000f62000c1e9900 */
[----:B------:R-:W-:-:S03]  /*0310*/  IMAD.WIDE.U32 R22, R23, 0x4, R28 ;  /* 0x0000000417167825 */ /* 0x000fc600078e001c */
[----:B------:R1:W5:Y:S04]  /*0320*/  LDG.E.CONSTANT R18, desc[UR6][R10.64] ;  /* 0x000000060a127981 */ /* 0x000368000c1e9900 */
[----:B------:R-:W5:Y:S04]  /*0330*/  LDG.E.CONSTANT R57, desc[UR6][R14.64+0x18] ;  /* 0x000018060e397981 */ /* 0x000f68000c1e9900 */
[----:B------:R-:W5:Y:S04]  /*0340*/  LDG.E.CONSTANT R40, desc[UR6][R22.64] ;  /* 0x0000000616287981 */ /* 0x000f68000c1e9900 */
[----:B------:R1:W5:Y:S01]  /*0350*/  LDG.E.CONSTANT R55, desc[UR6][R14.64+0x1c] ;  /* 0x00001c060e377981 */ /* 0x000362000c1e9900 */
[----:B0-----:R-:W-:-:S02]  /*0360*/  IADD3 R6, PT, PT, R5, 0x8, RZ ;  /* 0x0000000805067810 */ /* 0x001fc40007ffe0ff */
[C---:B------:R-:W-:Y:S02]  /*0370*/  IADD3 R7, PT, PT, R41.reuse, 0xb000, RZ ;  /* 0x0000b00029077810 */ /* 0x040fe40007ffe0ff */
[----:B------:R-:W-:Y:S02]  /*0380*/  IADD3 R9, PT, PT, R41, 0x8000, RZ ;  /* 0x0000800029097810 */ /* 0x000fe40007ffe0ff */
[----:B------:R-:W-:Y:S01]  /*0390*/  IADD3 R33, PT, PT, R3, R6, RZ ;  /* 0x0000000603217210 */ /* 0x000fe20007ffe0ff */
[----:B-1----:R-:W-:Y:S01]  /*03a0*/  IMAD.WIDE.U32 R10, R7, 0x4, R28 ;  /* 0x00000004070a7825 */ /* 0x002fe200078e001c */
[----:B------:R-:W-:-:S03]  /*03b0*/  IADD3 R21, PT, PT, R41, 0x9000, RZ ;  /* 0x0000900029157810 */ /* 0x000fc60007ffe0ff */
[----:B------:R-:W-:Y:S01]  /*03c0*/  IMAD.WIDE.U32 R8, R9, 0x4, R28 ;  /* 0x0000000409087825 */ /* 0x000fe200078e001c */
[----:B------:R-:W-:Y:S01]  /*03d0*/  IADD3 R15, PT, PT, R41, 0xc000, RZ ;  /* 0x0000c000290f7810 */ /* 0x000fe20007ffe0ff */
[----:B------:R-:W5:Y:S02]  /*03e0*/  LDG.E.CONSTANT R11, desc[UR6][R10.64] ;  /* 0x000000060a0b7981 */ /* 0x000f64000c1e9900 */
[----:B------:R-:W-:Y:S01]  /*03f0*/  IMAD.WIDE.U32 R32, R33, 0x4, R30 ;  /* 0x0000000421207825 */ /* 0x000fe200078e001e */
[----:B------:R-:W-:Y:S01]  /*0400*/  IADD3 R17, PT, PT, R41, 0xa000, RZ ;  /* 0x0000a00029117810 */ /* 0x000fe20007ffe0ff */
[----:B------:R-:W5:Y:S02]  /*0410*/  LDG.E.CONSTANT R9, desc[UR6][R8.64] ;  /* 0x0000000608097981 */ /* 0x000f64000c1e9900 */
[--C-:B------:R-:W-:Y:S01]  /*0420*/  IMAD.WIDE.U32 R20, R21, 0x4, R28.reuse ;  /* 0x0000000415147825 */ /* 0x100fe200078e001c */
[----:B------:R-:W-:Y:S01]  /*0430*/  IADD3 R53, PT, PT, R41, 0xd000, RZ ;  /* 0x0000d00029357810 */ /* 0x000fe20007ffe0ff */
[----:B------:R-:W5:Y:S02]  /*0440*/  LDG.E.CONSTANT R47, desc[UR6][R32.64+0x1c] ;  /* 0x00001c06202f7981 */ /* 0x000f64000c1e9900 */
[----:B------:R-:W-:-:S02]  /*0450*/  IMAD.WIDE.U32 R14, R15, 0x4, R28 ;  /* 0x000000040f0e7825 */ /* 0x000fc400078e001c */
[----:B------:R-:W5:Y:S02]  /*0460*/  LDG.E.CONSTANT R10, desc[UR6][R32.64] ;  /* 0x00000006200a7981 */ /* 0x000f64000c1e9900 */
[--C-:B------:R-:W-:Y:S02]  /*0470*/  IMAD.WIDE.U32 R16, R17, 0x4, R28.reuse ;  /* 0x0000000411107825 */ /* 0x100fe400078e001c */
[----:B------:R-:W5:Y:S04]  /*0480*/  LDG.E.CONSTANT R7, desc[UR6][R20.64] ;  /* 0x0000000614077981 */ /* 0x000f68000c1e9900 */
[----:B------:R-:W5:Y:S01]  /*0490*/  LDG.E.CONSTANT R8, desc[UR6][R32.64+0x4] ;  /* 0x0000040620087981 */ /* 0x000f62000c1e9900 */
[----:B------:R-:W-:Y:S01]  /*04a0*/  IADD3 R51, PT, PT, R41, 0xe000, RZ ;  /* 0x0000e00029337810 */ /* 0x000fe20007ffe0ff */
[----:B------:R-:W-:-:S02]  /*04b0*/  IMAD.WIDE.U32 R52, R53, 0x4, R28 ;  /* 0x0000000435347825 */ /* 0x000fc400078e001c */
[----:B------:R-:W5:Y:S04]  /*04c0*/  LDG.E.CONSTANT R54, desc[UR6][R14.64] ;  /* 0x000000060e367981 */ /* 0x000f68000c1e9900 */
[----:B------:R0:W5:Y:S01]  /*04d0*/  LDG.E.CONSTANT R12, desc[UR6][R16.64] ;  /* 0x00000006100c7981 */ /* 0x000162000c1e9900 */
[----:B------:R-:W-:Y:S01]  /*04e0*/  IADD3 R49, PT, PT, R41, 0xf000, RZ ;  /* 0x0000f00029317810 */ /* 0x000fe20007ffe0ff */
[--C-:B------:R-:W-:Y:S01]  /*04f0*/  IMAD.WIDE.U32 R50, R51, 0x4, R28.reuse ;  /* 0x0000000433327825 */ /* 0x100fe200078e001c */
[----:B------:R-:W-:Y:S01]  /*0500*/  IADD3 R39, PT, PT, R41, 0x10000, RZ ;  /* 0x0001000029277810 */ /* 0x000fe20007ffe0ff */
[----:B------:R-:W5:Y:S04]  /*0510*/  LDG.E.CONSTANT R52, desc[UR6][R52.64] ;  /* 0x0000000634347981 */ /* 0x000f68000c1e9900 */
[----:B------:R-:W5:Y:S04]  /*0520*/  LDG.E.CONSTANT R15, desc[UR6][R32.64+0x8] ;  /* 0x00000806200f7981 */ /* 0x000f68000c1e9900 */
[----:B------:R-:W5:Y:S01]  /*0530*/  LDG.E.CONSTANT R14, desc[UR6][R32.64+0xc] ;  /* 0x00000c06200e7981 */ /* 0x000f62000c1e9900 */
[----:B------:R-:W-:-:S03]  /*0540*/  IMAD.WIDE.U32 R48, R49, 0x4, R28 ;  /* 0x0000000431307825 */ /* 0x000fc600078e001c */
[----:B------:R-:W5:Y:S01]  /*0550*/  LDG.E.CONSTANT R53, desc[UR6][R32.64+0x10] ;  /* 0x0000100620357981 */ /* 0x000f62000c1e9900 */
[----:B------:R-:W-:Y:S01]  /*0560*/  ISETP.NE.AND P0, PT, R5, RZ, PT ;  /* 0x000000ff0500720c */ /* 0x000fe20003f05270 */
[--C-:B------:R-:W-:Y:S02]  /*0570*/  IMAD.WIDE.U32 R38, R39, 0x4, R28.reuse ;  /* 0x0000000427267825 */ /* 0x100fe400078e001c */
[----:B------:R-:W5:Y:S01]  /*0580*/  LDG.E.CONSTANT R50, desc[UR6][R50.64] ;  /* 0x0000000632327981 */ /* 0x000f62000c1e9900 */
[----:B------:R-:W-:Y:S02]  /*0590*/  IADD3 R23, PT, PT, R41, 0x11000, RZ ;  /* 0x0001100029177810 */ /* 0x000fe40007ffe0ff */
[----:B------:R-:W-:Y:S01]  /*05a0*/  FSEL R44, R44, RZ, P0 ;  /* 0x000000ff2c2c7208 */ /* 0x000fe20000000000 */
[----:B------:R-:W5:Y:S01]  /*05b0*/  LDG.E.CONSTANT R48, desc[UR6][R48.64] ;  /* 0x0000000630307981 */ /* 0x000f62000c1e9900 */
[----:B------:R-:W-:Y:S02]  /*05c0*/  IADD3 R46, PT, PT, R5, 0x10, RZ ;  /* 0x00000010052e7810 */ /* 0x000fe40007ffe0ff */
[----:B0-----:R-:W-:Y:S01]  /*05d0*/  IADD3 R17, PT, PT, R41, 0x13000, RZ ;  /* 0x0001300029117810 */ /* 0x001fe20007ffe0ff */
[----:B------:R0:W5:Y:S04]  /*05e0*/  LDG.E.CONSTANT R45, desc[UR6][R38.64] ;  /* 0x00000006262d7981 */ /* 0x000168000c1e9900 */
[----:B------:R-:W5:Y:S01]  /*05f0*/  LDG.E.CONSTANT R51, desc[UR6][R32.64+0x14] ;  /* 0x0000140620337981 */ /* 0x000f62000c1e9900 */
[----:B------:R-:W-:-:S03]  /*0600*/  IMAD.WIDE.U32 R22, R23, 0x4, R28 ;  /* 0x0000000417167825 */ /* 0x000fc600078e001c */
[----:B------:R-:W5:Y:S01]  /*0610*/  LDG.E.CONSTANT R49, desc[UR6][R32.64+0x18] ;  /* 0x0000180620317981 */ /* 0x000f62000c1e9900 */
[----:B0-----:R-:W-:Y:S02]  /*0620*/  IADD3 R38, PT, PT, R41, 0x14000, RZ ;  /* 0x0001400029267810 */ /* 0x001fe40007ffe0ff */
[----:B------:R-:W-:Y:S01]  /*0630*/  IADD3 R39, PT, PT, R3, R46, RZ ;  /* 0x0000002e03277210 */ /* 0x000fe20007ffe0ff */
[----:B------:R0:W5:Y:S01]  /*0640*/  LDG.E.CONSTANT R43, desc[UR6][R22.64] ;  /* 0x00000006162b7981 */ /* 0x000162000c1e9900 */
[----:B------:R-:W-:Y:S01]  /*0650*/  IMAD.WIDE.U32 R16, R17, 0x4, R28 ;  /* 0x0000000411107825 */ /* 0x000fe200078e001c */
[----:B------:R-:W-:-:S04]  /*0660*/  IADD3 R21, PT, PT, R41, 0x12000, RZ ;  /* 0x0001200029157810 */ /* 0x000fc80007ffe0ff */
[----:B------:R-:W5:Y:S01]  /*0670*/  LDG.E.CONSTANT R25, desc[UR6][R16.64] ;  /* 0x0000000610197981 */ /* 0x000f62000c1e9900 */
[----:B0-----:R-:W-:-:S04]  /*0680*/  IMAD.WIDE.U32 R22, R38, 0x4, R28 ;  /* 0x0000000426167825 */ /* 0x001fc800078e001c */
[----:B------:R-:W-:Y:S01]  /*0690*/  IMAD.WIDE.U32 R38, R39, 0x4, R30 ;  /* 0x0000000427267825 */ /* 0x000fe200078e001e */
[----:B------:R-:W-:Y:S01]  /*06a0*/  IADD3 R58, PT, PT, R41, 0x15000, RZ ;  /* 0x00015000293a7810 */ /* 0x000fe20007ffe0ff */
[----:B------:R-:W5:Y:S02]  /*06b0*/  LDG.E.CONSTANT R23, desc[UR6][R22.64] ;  /* 0x0000000616177981 */ /* 0x000f64000c1e9900 */
[----:B------:R-:W-:-:S05]  /*06c0*/  IMAD.WIDE.U32 R20, R21, 0x4, R28 ;  /* 0x0000000415147825 */ /* 0x000fca00078e001c */
[----:B------:R0:W5:Y:S01]  /*06d0*/  LDG.E.CONSTANT R27, desc[UR6][R20.64] ;  /* 0x00000006141b7981 */ /* 0x000162000c1e9900 */
[----:B------:R-:W-:-:S03]  /*06e0*/  IADD3 R33, PT, PT, R41, 0x18000, RZ ;  /* 0x0001800029217810 */ /* 0x000fc60007ffe0ff */
[----:B------:R-:W5:Y:S01]  /*06f0*/  LDG.E.CONSTANT R22, desc[UR6][R38.64+0x10] ;  /* 0x0000100626167981 */ /* 0x000f62000c1e9900 */
[----:B0-----:R-:W-:-:S04]  /*0700*/  IMAD.WIDE.U32 R20, R58, 0x4, R28 ;  /* 0x000000043a147825 */ /* 0x001fc800078e001c */
[----:B------:R-:W-:Y:S02]  /*0710*/  IMAD.WIDE.U32 R32, R33, 0x4, R28 ;  /* 0x0000000421207825 */ /* 0x000fe400078e001c */
[----:B------:R-:W5:Y:S04]  /*0720*/  LDG.E.CONSTANT R21, desc[UR6][R20.64] ;  /* 0x0000000614157981 */ /* 0x000f68000c1e9900 */
[----:B------:R-:W5:Y:S01]  /*0730*/  LDG.E.CONSTANT R20, desc[UR6][R38.64+0x14] ;  /* 0x0000140626147981 */ /* 0x000f62000c1e9900 */
[----:B--2---:R-:W-:Y:S01]  /*0740*/  FFMA R42, R61, R42, R44 ;  /* 0x0000002a3d2a7223 */ /* 0x004fe2000000002c */
[----:B------:R-:W-:Y:S02]  /*0750*/  IADD3 R61, PT, PT, R41, 0x16000, RZ ;  /* 0x00016000293d7810 */ /* 0x000fe40007ffe0ff */
[----:B------:R-:W2:Y:S01]  /*0760*/  LDG.E.CONSTANT R44, desc[UR6][R38.64] ;  /* 0x00000006262c7981 */ /* 0x000ea2000c1e9900 */
[----:B---3--:R-:W-:-:S02]  /*0770*/  FFMA R36, R59, R36, R42 ;  /* 0x000000243b247223 */ /* 0x008fc4000000002a */
[----:B------:R-:W-:Y:S01]  /*0780*/  IMAD.WIDE.U32 R16, R61, 0x4, R28 ;  /* 0x000000043d107825 */ /* 0x000fe200078e001c */
[----:B------:R-:W-:Y:S01]  /*0790*/  IADD3 R61, PT, PT, R41, 0x17000, RZ ;  /* 0x00017000293d7810 */ /* 0x000fe20007ffe0ff */
[----:B------:R-:W3:Y:S02]  /*07a0*/  LDG.E.CONSTANT R42, desc[UR6][R38.64+0x4] ;  /* 0x00000406262a7981 */ /* 0x000ee4000c1e9900 */
[----:B----4-:R-:W-:Y:S01]  /*07b0*/  FFMA R34, R19, R34, R36 ;  /* 0x0000002213227223 */ /* 0x010fe20000000024 */
[----:B------:R-:W-:Y:S01]  /*07c0*/  IADD3 R59, PT, PT, R41, 0x19000, RZ ;  /* 0x00019000293b7810 */ /* 0x000fe20007ffe0ff */
[----:B------:R-:W4:Y:S02]  /*07d0*/  LDG.E.CONSTANT R19, desc[UR6][R16.64] ;  /* 0x0000000610137981 */ /* 0x000f24000c1e9900 */
[----:B-----5:R-:W-:Y:S01]  /*07e0*/  FFMA R26, R37, R26, R34 ;  /* 0x0000001a251a7223 */ /* 0x020fe20000000022 */
[----:B------:R-:W-:Y:S01]  /*07f0*/  IMAD.WIDE.U32 R36, R61, 0x4, R28 ;  /* 0x000000043d247825 */ /* 0x000fe200078e001c */
[----:B------:R0:W5:Y:S03]  /*0800*/  LDG.E.CONSTANT R16, desc[UR6][R32.64] ;  /* 0x0000000620107981 */ /* 0x000166000c1e9900 */
[----:B------:R-:W-:Y:S01]  /*0810*/  FFMA R61, R35, R24, R26 ;  /* 0x00000018233d7223 */ /* 0x000fe2000000001a */
[----:B------:R1:W5:Y:S04]  /*0820*/  LDG.E.CONSTANT R17, desc[UR6][R36.64] ;  /* 0x0000000624117981 */ /* 0x000368000c1e9900 */
[----:B------:R-:W4:Y:S04]  /*0830*/  LDG.E.CONSTANT R26, desc[UR6][R38.64+0x8] ;  /* 0x00000806261a7981 */ /* 0x000f28000c1e9900 */
[----:B------:R-:W5:Y:S01]  /*0840*/  LDG.E.CONSTANT R24, desc[UR6][R38.64+0xc] ;  /* 0x00000c0626187981 */ /* 0x000f62000c1e9900 */
[----:B------:R-:W-:-:S04]  /*0850*/  FFMA R56, R56, R13, R61 ;  /* 0x0000000d38387223 */ /* 0x000fc8000000003d */
[----:B------:R-:W-:Y:S01]  /*0860*/  FFMA R58, R57, R18, R56 ;  /* 0x00000012393a7223 */ /* 0x000fe20000000038 */
[----:B------:R-:W-:Y:S01]  /*0870*/  IADD3 R57, PT, PT, R41, 0x1a000, RZ ;  /* 0x0001a00029397810 */ /* 0x000fe20007ffe0ff */
[----:B------:R-:W5:Y:S01]  /*0880*/  LDG.E.CONSTANT R18, desc[UR6][R38.64+0x18] ;  /* 0x0000180626127981 */ /* 0x000f62000c1e9900 */
[----:B------:R-:W-:-:S03]  /*0890*/  IMAD.WIDE.U32 R34, R59, 0x4, R28 ;  /* 0x000000043b227825 */ /* 0x000fc600078e001c */
[----:B------:R-:W5:Y:S01]  /*08a0*/  LDG.E.CONSTANT R56, desc[UR6][R38.64+0x1c] ;  /* 0x00001c0626387981 */ /* 0x000f62000c1e9900 */
[----:B------:R-:W-:Y:S01]  /*08b0*/  FFMA R55, R55, R40, R58 ;  /* 0x0000002837377223 */ /* 0x000fe2000000003a */
[----:B------:R-:W-:Y:S01]  /*08c0*/  IADD3 R58, PT, PT, R5, 0x18, RZ ;  /* 0x00000018053a7810 */ /* 0x000fe20007ffe0ff */
[----:B0-----:R-:W-:Y:S01]  /*08d0*/  IMAD.WIDE.U32 R32, R57, 0x4, R28 ;  /* 0x0000000439207825 */ /* 0x001fe200078e001c */
[----:B------:R-:W-:Y:S01]  /*08e0*/  IADD3 R59, PT, PT, R41, 0x1b000, RZ ;  /* 0x0001b000293b7810 */ /* 0x000fe20007ffe0ff */
[----:B------:R0:W5:Y:S01]  /*08f0*/  LDG.E.CONSTANT R13, desc[UR6][R34.64] ;  /* 0x00000006220d7981 */ /* 0x000162000c1e9900 */
[----:B------:R-:W-:Y:S02]  /*0900*/  IADD3 R57, PT, PT, R3, R58, RZ ;  /* 0x0000003a03397210 */ /* 0x000fe40007ffe0ff */
[----:B-1----:R-:W-:Y:S01]  /*0910*/  IADD3 R37, PT, PT, R41, 0x1c000, RZ ;  /* 0x0001c00029257810 */ /* 0x002fe20007ffe0ff */
[----:B------:R-:W5:Y:S02]  /*0920*/  LDG.E.CONSTANT R32, desc[UR6][R32.64] ;  /* 0x0000000620207981 */ /* 0x000f64000c1e9900 */
[----:B------:R-:W-:-:S04]  /*0930*/  IMAD.WIDE.U32 R30, R57, 0x4, R30 ;  /* 0x00000004391e7825 */ /* 0x000fc800078e001e */
[----:B0-----:R-:W-:Y:S01]  /*0940*/  IMAD.WIDE.U32 R34, R59, 0x4, R28 ;  /* 0x000000043b227825 */ /* 0x001fe200078e001c */
[C---:B------:R-:W-:Y:S01]  /*0950*/  IADD3 R59, PT, PT, R41.reuse, 0x1d000, RZ ;  /* 0x0001d000293b7810 */ /* 0x040fe20007ffe0ff */
[----:B------:R-:W5:Y:S01]  /*0960*/  LDG.E.CONSTANT R57, desc[UR6][R30.64] ;  /* 0x000000061e397981 */ /* 0x000f62000c1e9900 */
[----:B------:R-:W-:-:S03]  /*0970*/  IADD3 R61, PT, PT, R41, 0x1f000, RZ ;  /* 0x0001f000293d7810 */ /* 0x000fc60007ffe0ff */
[----:B------:R-:W-:Y:S01]  /*0980*/  IMAD.WIDE.U32 R38, R59, 0x4, R28 ;  /* 0x000000043b267825 */ /* 0x000fe200078e001c */
[----:B------:R-:W5:Y:S01]  /*0990*/  LDG.E.CONSTANT R60, desc[UR6][R30.64+0x4] ;  /* 0x000004061e3c7981 */ /* 0x000f62000c1e9900 */
[----:B------:R-:W-:-:S03]  /*09a0*/  IADD3 R59, PT, PT, R41, 0x1e000, RZ ;  /* 0x0001e000293b7810 */ /* 0x000fc60007ffe0ff */
[----:B------:R-:W5:Y:S01]  /*09b0*/  LDG.E.CONSTANT R33, desc[UR6][R30.64+0x8] ;  /* 0x000008061e217981 */ /* 0x000f62000c1e9900 */
[----:B------:R-:W-:-:S03]  /*09c0*/  IMAD.WIDE.U32 R36, R37, 0x4, R28 ;  /* 0x0000000425247825 */ /* 0x000fc600078e001c */
[----:B------:R-:W5:Y:S01]  /*09d0*/  LDG.E.CONSTANT R34, desc[UR6][R34.64] ;  /* 0x0000000622227981 */ /* 0x000f62000c1e9900 */
[----:B------:R-:W-:-:S03]  /*09e0*/  IMAD.WIDE.U32 R40, R59, 0x4, R28 ;  /* 0x000000043b287825 */ /* 0x000fc600078e001c */
[----:B------:R-:W5:Y:S01]  /*09f0*/  LDG.E.CONSTANT R36, desc[UR6][R36.64] ;  /* 0x0000000624247981 */ /* 0x000f62000c1e9900 */
[----:B------:R-:W-:-:S03]  /*0a00*/  IMAD.WIDE.U32 R28, R61, 0x4, R28 ;  /* 0x000000043d1c7825 */ /* 0x000fc600078e001c */
[----:B------:R-:W5:Y:S04]  /*0a10*/  LDG.E.CONSTANT R61, desc[UR6][R30.64+0xc] ;  /* 0x00000c061e3d7981 */ /* 0x000f68000c1e9900 */
[----:B------:R-:W5:Y:S04]  /*0a20*/  LDG.E.CONSTANT R59, desc[UR6][R30.64+0x10] ;  /* 0x000010061e3b7981 */ /* 0x000f68000c1e9900 */
[----:B------:R-:W5:Y:S04]  /*0a30*/  LDG.E.CONSTANT R38, desc[UR6][R38.64] ;  /* 0x0000000626267981 */ /* 0x000f68000c1e9900 */
[----:B------:R-:W5:Y:S04]  /*0a40*/  LDG.E.CONSTANT R37, desc[UR6][R30.64+0x14] ;  /* 0x000014061e257981 */ /* 0x000f68000c1e9900 */
[----:B------:R-:W5:Y:S04]  /*0a50*/  LDG.E.CONSTANT R40, desc[UR6][R40.64] ;  /* 0x0000000628287981 */ /* 0x000f68000c1e9900 */
[----:B------:R-:W5:Y:S04]  /*0a60*/  LDG.E.CONSTANT R35, desc[UR6][R30.64+0x18] ;  /* 0x000018061e237981 */ /* 0x000f68000c1e9900 */
[----:B------:R-:W5:Y:S04]  /*0a70*/  LDG.E.CONSTANT R28, desc[UR6][R28.64] ;  /* 0x000000061c1c7981 */ /* 0x000f68000c1e9900 */
[----:B------:R-:W5:Y:S01]  /*0a80*/  LDG.E.CONSTANT R39, desc[UR6][R30.64+0x1c] ;  /* 0x00001c061e277981 */ /* 0x000f62000c1e9900 */
[----:B------:R-:W-:-:S04]  /*0a90*/  ISETP.NE.AND P0, PT, R6, RZ, PT ;  /* 0x000000ff0600720c */ /* 0x000fc80003f05270 */
[----:B------:R-:W-:-:S05]  /*0aa0*/  FSEL R55, R55, RZ, P0 ;  /* 0x000000ff37377208 */ /* 0x000fca0000000000 */
[----:B------:R-:W-:-:S04]  /*0ab0*/  FFMA R9, R10, R9, R55 ;  /* 0x000000090a097223 */ /* 0x000fc80000000037 */
[----:B------:R-:W-:-:S04]  /*0ac0*/  FFMA R8, R8, R7, R9 ;  /* 0x0000000708087223 */ /* 0x000fc80000000009 */
[----:B------:R-:W-:-:S04]  /*0ad0*/  FFMA R15, R15, R12, R8 ;  /* 0x0000000c0f0f7223 */ /* 0x000fc80000000008 */
[----:B------:R-:W-:-:S04]  /*0ae0*/  FFMA R14, R14, R11, R15 ;  /* 0x0000000b0e0e7223 */ /* 0x000fc8000000000f */
[----:B------:R-:W-:-:S04]  /*0af0*/  FFMA R14, R53, R54, R14 ;  /* 0x00000036350e7223 */ /* 0x000fc8000000000e */
[----:B------:R-:W-:-:S04]  /*0b00*/  FFMA R14, R51, R52, R14 ;  /* 0x00000034330e7223 */ /* 0x000fc8000000000e */
[----:B------:R-:W-:Y:S01]  /*0b10*/  FFMA R14, R49, R50, R14 ;  /* 0x00000032310e7223 */ /* 0x000fe2000000000e */
[----:B------:R-:W-:-:S03]  /*0b20*/  ISETP.NE.AND P0, PT, R46, RZ, PT ;  /* 0x000000ff2e00720c */ /* 0x000fc60003f05270 */
[----:B------:R-:W-:-:S05]  /*0b30*/  FFMA R14, R47, R48, R14 ;  /* 0x000000302f0e7223 */ /* 0x000fca000000000e */
[----:B------:R-:W-:Y:S02]  /*0b40*/  FSEL R7, R14, RZ, P0 ;  /* 0x000000ff0e077208 */ /* 0x000fe40000000000 */
[----:B------:R-:W-:Y:S02]  /*0b50*/  ISETP.NE.AND P0, PT, R58, RZ, PT ;  /* 0x000000ff3a00720c */ /* 0x000fe40003f05270 */
[----:B------:R-:W-:Y:S01]  /*0b60*/  IADD3 R5, PT, PT, R5, 0x20, RZ ;  /* 0x0000002005057810 */ /* 0x000fe20007ffe0ff */
[----:B--2---:R-:W-:-:S04]  /*0b70*/  FFMA R7, R44, R45, R7 ;  /* 0x0000002d2c077223 */ /* 0x004fc80000000007 */
[----:B---3--:R-:W-:-:S04]  /*0b80*/  FFMA R7, R42, R43, R7 ;  /* 0x0000002b2a077223 */ /* 0x008fc80000000007 */
[----:B----4-:R-:W-:-:S04]  /*0b90*/  FFMA R7, R26, R27, R7 ;  /* 0x0000001b1a077223 */ /* 0x010fc80000000007 */
[----:B-----5:R-:W-:-:S04]  /*0ba0*/  FFMA R7, R24, R25, R7 ;  /* 0x0000001918077223 */ /* 0x020fc80000000007 */
[----:B------:R-:W-:-:S04]  /*0bb0*/  FFMA R7, R22, R23, R7 ;  /* 0x0000001716077223 */ /* 0x000fc80000000007 */
[----:B------:R-:W-:-:S04]  /*0bc0*/  FFMA R7, R20, R21, R7 ;  /* 0x0000001514077223 */ /* 0x000fc80000000007 */
[----:B------:R-:W-:-:S04]  /*0bd0*/  FFMA R7, R18, R19, R7 ;  /* 0x0000001312077223 */ /* 0x000fc80000000007 */
[----:B------:R-:W-:-:S05]  /*0be0*/  FFMA R6, R56, R17, R7 ;  /* 0x0000001138067223 */ /* 0x000fca0000000007 */
[----:B------:R-:W-:-:S05]  /*0bf0*/  FSEL R6, R6, RZ, P0 ;  /* 0x000000ff06067208 */ /* 0x000fca0000000000 */
[----:B------:R-:W-:-:S04]  /*0c00*/  FFMA R57, R57, R16, R6 ;  /* 0x0000001039397223 */ /* 0x000fc80000000006 */
[----:B------:R-:W-:-:S04]  /*0c10*/  FFMA R60, R60, R13, R57 ;  /* 0x0000000d3c3c7223 */ /* 0x000fc80000000039 */
[----:B------:R-:W-:Y:S01]  /*0c20*/  FFMA R32, R33, R32, R60 ;  /* 0x0000002021207223 */ /* 0x000fe2000000003c */
[----:B------:R-:W-:-:S03]  /*0c30*/  ISETP.NE.AND P0, PT, R5, 0x1000, PT ;  /* 0x000010000500780c */ /* 0x000fc60003f05270 */
[----:B------:R-:W-:-:S04]  /*0c40*/  FFMA R32, R61, R34, R32 ;  /* 0x000000223d207223 */ /* 0x000fc80000000020 */
[----:B------:R-:W-:-:S04]  /*0c50*/  FFMA R32, R59, R36, R32 ;  /* 0x000000243b207223 */ /* 0x000fc80000000020 */
[----:B------:R-:W-:-:S04]  /*0c60*/  FFMA R32, R37, R38, R32 ;  /* 0x0000002625207223 */ /* 0x000fc80000000020 */
[----:B------:R-:W-:-:S04]  /*0c70*/  FFMA R32, R35, R40, R32 ;  /* 0x0000002823207223 */ /* 0x000fc80000000020 */
[----:B------:R-:W-:Y:S01]  /*0c80*/  FFMA R44, R39, R28, R32 ;  /* 0x0000001c272c7223 */ /* 0x000fe20000000020 */
[----:B------:R-:W-:Y:S06]  /*0c90*/  @P0 BRA `(.L_x_0) ;  /* 0xfffffff400200947 */ /* 0x000fec000383ffff */
[----:B------:R-:W0:Y:S01]  /*0ca0*/  LDC.64 R6, c[0x0][0x390] ;  /* 0x0000e400ff067b82 */ /* 0x000e220000000a00 */
[----:B------:R-:W-:-:S05]  /*0cb0*/  IADD3 R5, PT, PT, R3, R4, RZ ;  /* 0x0000000403057210 */ /* 0x000fca0007ffe0ff */
[----:B0-----:R-:W-:-:S05]  /*0cc0*/  IMAD.WIDE R4, R5, 0x4, R6 ;  /* 0x0000000405047825 */ /* 0x001fca00078e0206 */
[----:B------:R0:W-:Y:S01]  /*0cd0*/  STG.E desc[UR6][R4.64], R44 ;  /* 0x0000002c04007986 */ /* 0x0001e2000c101906 */
[----:B------:R-:W-:Y:S05]  /*0ce0*/  BRA.U UP1, `(.L_x_1) ;  /* 0xfffffff101fc7547 */ /* 0x000fea000b83ffff */
[----:B------:R-:W-:Y:S05]  /*0cf0*/  BRA.U UP0, `(.L_x_2) ;  /* 0xfffffff100e47547 */ /* 0x000fea000b83ffff */
[----:B------:R-:W-:Y:S05]  /*0d00*/  EXIT ;  /* 0x000000000000794d */ /* 0x000fea0003800000 */
.L_x_3:
[----:B------:R-:W-:-:S00]  /*0d10*/  BRA `(.L_x_3) ;  /* 0xfffffffc00fc7947 */ /* 0x000fc0000383ffff */
[----:B------:R-:W-:-:S00]  /*0d20*/  NOP ;  /* 0x0000000000007918 */ /* 0x000fc00000000000 */
        /* <DEDUP_REMOVED lines=13> */
.L_x_4:


//--------------------- .nv.shared.reserved.0     --------------------------
	.section	.nv.shared.reserved.0,"aw",@nobits
	.weak		__nv_reservedSMEM_offset_0_alias
	.size		__nv_reservedSMEM_offset_0_alias, 0, 64
	.other		__nv_reservedSMEM_offset_0_alias,@"STO_CUDA_RESERVED_SHARED STV_DEFAULT"
__nv_reservedSMEM_offset_0_alias:
	.zero		0
	.zero		64


//--------------------- .nv.constant0.main_kernel --------------------------
	.section	.nv.constant0.main_kernel,"a",@progbits
	.sectionflags	@""
	.align	4
.nv.constant0.main_kernel:
	.zero		920


//--------------------- SYMBOLS --------------------------

	.type		.nv.reservedSmem.offset0,@object
	.size		.nv.reservedSmem.offset0,0x4
